//
// Generated by NVIDIA NVVM Compiler
//
// Compiler Build ID: CL-36424714
// Cuda compilation tools, release 13.0, V13.0.88
// Based on NVVM 20.0.0
//

.version 9.0
.target sm_100
.address_size 64

	// .globl	snn_abs_diff_kernel

.visible .entry snn_abs_diff_kernel(
	.param .u64 .ptr .align 1 snn_abs_diff_kernel_param_0,
	.param .u64 .ptr .align 1 snn_abs_diff_kernel_param_1,
	.param .u64 .ptr .align 1 snn_abs_diff_kernel_param_2,
	.param .u64 snn_abs_diff_kernel_param_3
)
{
	.reg .pred 	%p<2>;
	.reg .b32 	%r<5>;
	.reg .b32 	%f<6>;
	.reg .b64 	%rd<13>;

	ld.param.u64 	%rd2, [snn_abs_diff_kernel_param_0];
	ld.param.u64 	%rd3, [snn_abs_diff_kernel_param_1];
	ld.param.u64 	%rd4, [snn_abs_diff_kernel_param_2];
	ld.param.u64 	%rd5, [snn_abs_diff_kernel_param_3];
	mov.u32 	%r1, %ctaid.x;
	mov.u32 	%r2, %ntid.x;
	mov.u32 	%r3, %tid.x;
	mad.lo.s32 	%r4, %r1, %r2, %r3;
	cvt.u64.u32 	%rd1, %r4;
	setp.le.u64 	%p1, %rd5, %rd1;
	@%p1 bra 	$L__BB0_2;
	cvta.to.global.u64 	%rd6, %rd3;
	cvta.to.global.u64 	%rd7, %rd4;
	cvta.to.global.u64 	%rd8, %rd2;
	shl.b64 	%rd9, %rd1, 2;
	add.s64 	%rd10, %rd6, %rd9;
	ld.global.f32 	%f1, [%rd10];
	add.s64 	%rd11, %rd7, %rd9;
	ld.global.f32 	%f2, [%rd11];
	sub.f32 	%f3, %f1, %f2;
	add.s64 	%rd12, %rd8, %rd9;
	ld.global.f32 	%f4, [%rd12];
	fma.rn.f32 	%f5, %f3, %f3, %f4;
	st.global.f32 	[%rd12], %f5;
$L__BB0_2:
	ret;

}


// ===== COMPILED SASS (sm_100) =====

	.target	sm_100

	.elftype	@"ET_EXEC"


//--------------------- .note.nv.tkinfo           --------------------------
	.section	.note.nv.tkinfo,"",@"SHT_NOTE"
	.sectionflags	@"SHF_NOTE_NV_TKINFO"
	.tkinfo
        /*0018*/ 	.word	0x00000002
        /*0030*/ 	.string	""
        /*0030*/ 	.string	"ptxas"
        /*0030*/ 	.string	"Cuda compilation tools, release 13.0, V13.0.88"
        /*0030*/ 	.string	"Build cuda_13.0.r13.0/compiler.36424714_0"
        /*0030*/ 	.string	"-arch sm_100 -m 64 "



//--------------------- .note.nv.cuinfo           --------------------------
	.section	.note.nv.cuinfo,"",@"SHT_NOTE"
	.sectionflags	@"SHF_NOTE_NV_CUINFO"
        /*0018*/ 	.short	0x0002
        /*001a*/ 	.short	0x0064
        /*001c*/ 	.short	0x0082
	.zero		2


//--------------------- .nv.info                  --------------------------
	.section	.nv.info,"",@"SHT_CUDA_INFO"
	.align	4


	//----- nvinfo : EIATTR_REGCOUNT
	.align		4
        /*0000*/ 	.byte	0x04, 0x2f
        /*0002*/ 	.short	(.L_1 - .L_0)
	.align		4
.L_0:
        /*0004*/ 	.word	index@(snn_abs_diff_kernel)
        /*0008*/ 	.word	0x0000000c


	//----- nvinfo : EIATTR_FRAME_SIZE
	.align		4
.L_1:
        /*000c*/ 	.byte	0x04, 0x11
        /*000e*/ 	.short	(.L_3 - .L_2)
	.align		4
.L_2:
        /*0010*/ 	.word	index@(snn_abs_diff_kernel)
        /*0014*/ 	.word	0x00000000


	//----- nvinfo : EIATTR_MIN_STACK_SIZE
	.align		4
.L_3:
        /*0018*/ 	.byte	0x04, 0x12
        /*001a*/ 	.short	(.L_5 - .L_4)
	.align		4
.L_4:
        /*001c*/ 	.word	index@(snn_abs_diff_kernel)
        /*0020*/ 	.word	0x00000000
.L_5:


//--------------------- .nv.compat                --------------------------
	.section	.nv.compat,"",@"SHT_CUDA_COMPAT_INFO"
	.align	4
        /*0000*/ 	.byte	0x02, 0x09, 0x00, 0x00, 0x02, 0x02, 0x01, 0x00, 0x02, 0x05, 0x05, 0x00, 0x03, 0x07, 0x01, 0x01
        /*0010*/ 	.byte	0x02, 0x03, 0x00, 0x00, 0x02, 0x06, 0x01, 0x00, 0x04, 0x0b, 0x08, 0x00, 0x09, 0x00, 0x00, 0x00
        /*0020*/ 	.byte	0x00, 0x00, 0x00, 0x00


//--------------------- .nv.info.snn_abs_diff_kernel --------------------------
	.section	.nv.info.snn_abs_diff_kernel,"",@"SHT_CUDA_INFO"
	.sectionflags	@""
	.align	4


	//----- nvinfo : EIATTR_CUDA_API_VERSION
	.align		4
        /*0000*/ 	.byte	0x04, 0x37
        /*0002*/ 	.short	(.L_7 - .L_6)
.L_6:
        /*0004*/ 	.word	0x00000082


	//----- nvinfo : EIATTR_KPARAM_INFO
	.align		4
.L_7:
        /*0008*/ 	.byte	0x04, 0x17
        /*000a*/ 	.short	(.L_9 - .L_8)
.L_8:
        /*000c*/ 	.word	0x00000000
        /*0010*/ 	.short	0x0003
        /*0012*/ 	.short	0x0018
        /*0014*/ 	.byte	0x00, 0xf0, 0x21, 0x00


	//----- nvinfo : EIATTR_KPARAM_INFO
	.align		4
.L_9:
        /*0018*/ 	.byte	0x04, 0x17
        /*001a*/ 	.short	(.L_11 - .L_10)
.L_10:
        /*001c*/ 	.word	0x00000000
        /*0020*/ 	.short	0x0002
        /*0022*/ 	.short	0x0010
        /*0024*/ 	.byte	0x00, 0xf5, 0x21, 0x00


	//----- nvinfo : EIATTR_KPARAM_INFO
	.align		4
.L_11:
        /*0028*/ 	.byte	0x04, 0x17
        /*002a*/ 	.short	(.L_13 - .L_12)
.L_12:
        /*002c*/ 	.word	0x00000000
        /*0030*/ 	.short	0x0001
        /*0032*/ 	.short	0x0008
        /*0034*/ 	.byte	0x00, 0xf5, 0x21, 0x00


	//----- nvinfo : EIATTR_KPARAM_INFO
	.align		4
.L_13:
        /*0038*/ 	.byte	0x04, 0x17
        /*003a*/ 	.short	(.L_15 - .L_14)
.L_14:
        /*003c*/ 	.word	0x00000000
        /*0040*/ 	.short	0x0000
        /*0042*/ 	.short	0x0000
        /*0044*/ 	.byte	0x00, 0xf5, 0x21, 0x00


	//----- nvinfo : EIATTR_SPARSE_MMA_MASK
	.align		4
.L_15:
        /*0048*/ 	.byte	0x03, 0x50
        /*004a*/ 	.short	0x0000


	//----- nvinfo : EIATTR_MAXREG_COUNT
	.align		4
        /*004c*/ 	.byte	0x03, 0x1b
        /*004e*/ 	.short	0x00ff


	//----- nvinfo : EIATTR_MERCURY_ISA_VERSION
	.align		4
        /*0050*/ 	.byte	0x03, 0x5f
        /*0052*/ 	.short	0x0101


	//----- nvinfo : EIATTR_VRC_CTA_INIT_COUNT
	.align		4
        /*0054*/ 	.byte	0x02, 0x4a
	.zero		1
	.zero		1


	//----- nvinfo : EIATTR_EXIT_INSTR_OFFSETS
	.align		4
        /*0058*/ 	.byte	0x04, 0x1c
        /*005a*/ 	.short	(.L_17 - .L_16)


	//   ....[0]....
.L_16:
        /*005c*/ 	.word	0x00000080


	//   ....[1]....
        /*0060*/ 	.word	0x000001a0


	//----- nvinfo : EIATTR_CBANK_PARAM_SIZE
	.align		4
.L_17:
        /*0064*/ 	.byte	0x03, 0x19
        /*0066*/ 	.short	0x0020


	//----- nvinfo : EIATTR_PARAM_CBANK
	.align		4
        /*0068*/ 	.byte	0x04, 0x0a
        /*006a*/ 	.short	(.L_19 - .L_18)
	.align		4
.L_18:
        /*006c*/ 	.word	index@(.nv.constant0.snn_abs_diff_kernel)
        /*0070*/ 	.short	0x0380
        /*0072*/ 	.short	0x0020


	//----- nvinfo : EIATTR_SW_WAR
	.align		4
.L_19:
        /*0074*/ 	.byte	0x04, 0x36
        /*0076*/ 	.short	(.L_21 - .L_20)
.L_20:
        /*0078*/ 	.word	0x00000008
.L_21:


//--------------------- .nv.callgraph             --------------------------
	.section	.nv.callgraph,"",@"SHT_CUDA_CALLGRAPH"
	.align	4
	.sectionentsize	8
	.align		4
        /*0000*/ 	.word	0x00000000
	.align		4
        /*0004*/ 	.word	0xffffffff
	.align		4
        /*0008*/ 	.word	0x00000000
	.align		4
        /*000c*/ 	.word	0xfffffffe
	.align		4
        /*0010*/ 	.word	0x00000000
	.align		4
        /*0014*/ 	.word	0xfffffffd
	.align		4
        /*0018*/ 	.word	0x00000000
	.align		4
        /*001c*/ 	.word	0xfffffffc


//--------------------- .text.snn_abs_diff_kernel --------------------------
	.section	.text.snn_abs_diff_kernel,"ax",@progbits
	.align	128
        .global         snn_abs_diff_kernel
        .type           snn_abs_diff_kernel,@function
        .size           snn_abs_diff_kernel,(.L_x_1 - snn_abs_diff_kernel)
        .other          snn_abs_diff_kernel,@"STO_CUDA_ENTRY STV_DEFAULT"
snn_abs_diff_kernel:
.text.snn_abs_diff_kernel:
[----:B------:R-:W-:Y:S01]  /*0000*/  LDC R1, c[0x0][0x37c] ;  /* 0x0000df00ff017b82 */ /* 0x000fe20000000800 */
[----:B------:R-:W0:Y:S07]  /*0010*/  S2R R3, SR_TID.X ;  /* 0x0000000000037919 */ /* 0x000e2e0000002100 */
[----:B------:R-:W0:Y:S01]  /*0020*/  S2UR UR4, SR_CTAID.X ;  /* 0x00000000000479c3 */ /* 0x000e220000002500 */
[----:B------:R-:W1:Y:S07]  /*0030*/  LDCU.64 UR6, c[0x0][0x398] ;  /* 0x00007300ff0677ac */ /* 0x000e6e0008000a00 */
[----:B------:R-:W0:Y:S02]  /*0040*/  LDC R0, c[0x0][0x360] ;  /* 0x0000d800ff007b82 */ /* 0x000e240000000800 */
[----:B0-----:R-:W-:-:S05]  /*0050*/  IMAD R0, R0, UR4, R3 ;  /* 0x0000000400007c24 */ /* 0x001fca000f8e0203 */
[----:B-1----:R-:W-:-:S04]  /*0060*/  ISETP.GE.U32.AND P0, PT, R0, UR6, PT ;  /* 0x0000000600007c0c */ /* 0x002fc8000bf06070 */
[----:B------:R-:W-:-:S13]  /*0070*/  ISETP.GE.U32.AND.EX P0, PT, RZ, UR7, PT, P0 ;  /* 0x00000007ff007c0c */ /* 0x000fda000bf06100 */
[----:B------:R-:W-:Y:S05]  /*0080*/  @P0 EXIT ;  /* 0x000000000000094d */ /* 0x000fea0003800000 */
[----:B------:R-:W0:Y:S01]  /*0090*/  LDCU.64 UR6, c[0x0][0x390] ;  /* 0x00007200ff0677ac */ /* 0x000e220008000a00 */
[----:B------:R-:W-:Y:S01]  /*00a0*/  IMAD.SHL.U32 R2, R0, 0x4, RZ ;  /* 0x0000000400027824 */ /* 0x000fe200078e00ff */
[----:B------:R-:W-:Y:S01]  /*00b0*/  SHF.R.U32.HI R0, RZ, 0x1e, R0 ;  /* 0x0000001eff007819 */ /* 0x000fe20000011600 */
[----:B------:R-:W1:Y:S01]  /*00c0*/  LDCU.128 UR8, c[0x0][0x380] ;  /* 0x00007000ff0877ac */ /* 0x000e620008000c00 */
[----:B------:R-:W2:Y:S02]  /*00d0*/  LDCU.64 UR4, c[0x0][0x358] ;  /* 0x00006b00ff0477ac */ /* 0x000ea40008000a00 */
[C---:B0-----:R-:W-:Y:S02]  /*00e0*/  IADD3 R6, P1, PT, R2.reuse, UR6, RZ ;  /* 0x0000000602067c10 */ /* 0x041fe4000ff3e0ff */
[----:B-1----:R-:W-:Y:S02]  /*00f0*/  IADD3 R4, P0, PT, R2, UR10, RZ ;  /* 0x0000000a02047c10 */ /* 0x002fe4000ff1e0ff */
[----:B------:R-:W-:-:S02]  /*0100*/  IADD3.X R7, PT, PT, R0, UR7, RZ, P1, !PT ;  /* 0x0000000700077c10 */ /* 0x000fc40008ffe4ff */
[----:B------:R-:W-:Y:S02]  /*0110*/  IADD3 R2, P2, PT, R2, UR8, RZ ;  /* 0x0000000802027c10 */ /* 0x000fe4000ff5e0ff */
[C---:B------:R-:W-:Y:S02]  /*0120*/  IADD3.X R5, PT, PT, R0.reuse, UR11, RZ, P0, !PT ;  /* 0x0000000b00057c10 */ /* 0x040fe400087fe4ff */
[----:B------:R-:W-:Y:S01]  /*0130*/  IADD3.X R3, PT, PT, R0, UR9, RZ, P2, !PT ;  /* 0x0000000900037c10 */ /* 0x000fe200097fe4ff */
[----:B--2---:R-:W2:Y:S04]  /*0140*/  LDG.E R7, desc[UR4][R6.64] ;  /* 0x0000000406077981 */ /* 0x004ea8000c1e1900 */
[----:B------:R-:W2:Y:S04]  /*0150*/  LDG.E R4, desc[UR4][R4.64] ;  /* 0x0000000404047981 */ /* 0x000ea8000c1e1900 */
[----:B------:R-:W3:Y:S01]  /*0160*/  LDG.E R9, desc[UR4][R2.64] ;  /* 0x0000000402097981 */ /* 0x000ee2000c1e1900 */
[----:B--2---:R-:W-:-:S04]  /*0170*/  FADD R0, R4, -R7 ;  /* 0x8000000704007221 */ /* 0x004fc80000000000 */
[----:B---3--:R-:W-:-:S05]  /*0180*/  FFMA R9, R0, R0, R9 ;  /* 0x0000000000097223 */ /* 0x008fca0000000009 */
[----:B------:R-:W-:Y:S01]  /*0190*/  STG.E desc[UR4][R2.64], R9 ;  /* 0x0000000902007986 */ /* 0x000fe2000c101904 */
[----:B------:R-:W-:Y:S05]  /*01a0*/  EXIT ;  /* 0x000000000000794d */ /* 0x000fea0003800000 */
.L_x_0:
[----:B------:R-:W-:-:S00]  /*01b0*/  BRA `(.L_x_0) ;  /* 0xfffffffc00fc7947 */ /* 0x000fc0000383ffff */
[----:B------:R-:W-:-:S00]  /*01c0*/  NOP ;  /* 0x0000000000007918 */ /* 0x000fc00000000000 */
        /* <DEDUP_REMOVED lines=11> */
.L_x_1:


//--------------------- .nv.shared.reserved.0     --------------------------
	.section	.nv.shared.reserved.0,"aw",@nobits
	.weak		__nv_reservedSMEM_offset_0_alias
	.size		__nv_reservedSMEM_offset_0_alias, 0, 64
	.other		__nv_reservedSMEM_offset_0_alias,@"STO_CUDA_RESERVED_SHARED STV_DEFAULT"
__nv_reservedSMEM_offset_0_alias:
	.zero		0
	.zero		64


//--------------------- .nv.constant0.snn_abs_diff_kernel --------------------------
	.section	.nv.constant0.snn_abs_diff_kernel,"a",@progbits
	.sectionflags	@""
	.align	4
.nv.constant0.snn_abs_diff_kernel:
	.zero		928


//--------------------- SYMBOLS --------------------------

	.type		.nv.reservedSmem.offset0,@object
	.size		.nv.reservedSmem.offset0,0x4
